	.headerflags	@"EF_CUDA_TEXMODE_UNIFIED EF_CUDA_64BIT_ADDRESS EF_CUDA_ACCELERATORS EF_CUDA_SM90 EF_CUDA_VIRTUAL_SM(EF_CUDA_SM90)"
	.elftype	@"ET_EXEC"


//--------------------- .nv.info                  --------------------------
	.section	.nv.info,"",@"SHT_CUDA_INFO"
	.align	4


	//----- nvinfo : EIATTR_REGCOUNT
	.align		4
        /*0000*/ 	.byte	0x04, 0x2f
        /*0002*/ 	.short	(.L_1 - .L_0)
	.align		4
.L_0:
        /*0004*/ 	.word	index@(triton_poi_fused_6)
        /*0008*/ 	.word	0x0000001e


	//----- nvinfo : EIATTR_MIN_STACK_SIZE
	.align		4
.L_1:
        /*000c*/ 	.byte	0x04, 0x12
        /*000e*/ 	.short	(.L_3 - .L_2)
	.align		4
.L_2:
        /*0010*/ 	.word	index@(triton_poi_fused_6)
        /*0014*/ 	.word	0x00000000


	//----- nvinfo : EIATTR_FRAME_SIZE
	.align		4
.L_3:
        /*0018*/ 	.byte	0x04, 0x11
        /*001a*/ 	.short	(.L_5 - .L_4)
	.align		4
.L_4:
        /*001c*/ 	.word	index@(triton_poi_fused_6)
        /*0020*/ 	.word	0x00000000


	//----- nvinfo : EIATTR_MIN_STACK_SIZE
	.align		4
.L_5:
        /*0024*/ 	.byte	0x04, 0x12
        /*0026*/ 	.short	(.L_7 - .L_6)
	.align		4
.L_6:
        /*0028*/ 	.word	index@(triton_poi_fused_6)
        /*002c*/ 	.word	0x00000000
.L_7:


//--------------------- .nv.info.triton_poi_fused_6 --------------------------
	.section	.nv.info.triton_poi_fused_6,"",@"SHT_CUDA_INFO"
	.sectionflags	@""
	.align	4


	//----- nvinfo : EIATTR_CUDA_API_VERSION
	.align		4
        /*0000*/ 	.byte	0x04, 0x37
        /*0002*/ 	.short	(.L_9 - .L_8)
.L_8:
        /*0004*/ 	.word	0x0000007c


	//----- nvinfo : EIATTR_KPARAM_INFO
	.align		4
.L_9:
        /*0008*/ 	.byte	0x04, 0x17
        /*000a*/ 	.short	(.L_11 - .L_10)
.L_10:
        /*000c*/ 	.word	0x00000000
        /*0010*/ 	.short	0x0003
        /*0012*/ 	.short	0x0014
        /*0014*/ 	.byte	0x00, 0xf0, 0x11, 0x00


	//----- nvinfo : EIATTR_KPARAM_INFO
	.align		4
.L_11:
        /*0018*/ 	.byte	0x04, 0x17
        /*001a*/ 	.short	(.L_13 - .L_12)
.L_12:
        /*001c*/ 	.word	0x00000000
        /*0020*/ 	.short	0x0002
        /*0022*/ 	.short	0x0010
        /*0024*/ 	.byte	0x00, 0xf0, 0x11, 0x00


	//----- nvinfo : EIATTR_KPARAM_INFO
	.align		4
.L_13:
        /*0028*/ 	.byte	0x04, 0x17
        /*002a*/ 	.short	(.L_15 - .L_14)
.L_14:
        /*002c*/ 	.word	0x00000000
        /*0030*/ 	.short	0x0001
        /*0032*/ 	.short	0x0008
        /*0034*/ 	.byte	0x00, 0xf4, 0x21, 0x00


	//----- nvinfo : EIATTR_KPARAM_INFO
	.align		4
.L_15:
        /*0038*/ 	.byte	0x04, 0x17
        /*003a*/ 	.short	(.L_17 - .L_16)
.L_16:
        /*003c*/ 	.word	0x00000000
        /*0040*/ 	.short	0x0000
        /*0042*/ 	.short	0x0000
        /*0044*/ 	.byte	0x00, 0xf4, 0x21, 0x00


	//----- nvinfo : EIATTR_SPARSE_MMA_MASK
	.align		4
.L_17:
        /*0048*/ 	.byte	0x03, 0x50
        /*004a*/ 	.short	0x0000


	//----- nvinfo : EIATTR_MAXREG_COUNT
	.align		4
        /*004c*/ 	.byte	0x03, 0x1b
        /*004e*/ 	.short	0x00ff


	//----- nvinfo : EIATTR_EXIT_INSTR_OFFSETS
	.align		4
        /*0050*/ 	.byte	0x04, 0x1c
        /*0052*/ 	.short	(.L_19 - .L_18)


	//   ....[0]....
.L_18:
        /*0054*/ 	.word	0x000006b0


	//   ....[1]....
        /*0058*/ 	.word	0x00000700


	//----- nvinfo : EIATTR_REQNTID
	.align		4
.L_19:
        /*005c*/ 	.byte	0x04, 0x10
        /*005e*/ 	.short	(.L_21 - .L_20)
.L_20:
        /*0060*/ 	.word	0x00000080
        /*0064*/ 	.word	0x00000001
        /*0068*/ 	.word	0x00000001


	//----- nvinfo : EIATTR_CBANK_PARAM_SIZE
	.align		4
.L_21:
        /*006c*/ 	.byte	0x03, 0x19
        /*006e*/ 	.short	0x0018


	//----- nvinfo : EIATTR_PARAM_CBANK
	.align		4
        /*0070*/ 	.byte	0x04, 0x0a
        /*0072*/ 	.short	(.L_23 - .L_22)
	.align		4
.L_22:
        /*0074*/ 	.word	index@(.nv.constant0.triton_poi_fused_6)
        /*0078*/ 	.short	0x0210
        /*007a*/ 	.short	0x0018


	//----- nvinfo : EIATTR_SW_WAR
	.align		4
.L_23:
        /*007c*/ 	.byte	0x04, 0x36
        /*007e*/ 	.short	(.L_25 - .L_24)
.L_24:
        /*0080*/ 	.word	0x00000008
.L_25:


//--------------------- .nv.callgraph             --------------------------
	.section	.nv.callgraph,"",@"SHT_CUDA_CALLGRAPH"
	.align	4
	.sectionentsize	8
	.align		4
        /*0000*/ 	.word	0x00000000
	.align		4
        /*0004*/ 	.word	0xffffffff
	.align		4
        /*0008*/ 	.word	0x00000000
	.align		4
        /*000c*/ 	.word	0xfffffffe
	.align		4
        /*0010*/ 	.word	0x00000000
	.align		4
        /*0014*/ 	.word	0xfffffffd
	.align		4
        /*0018*/ 	.word	0x00000000
	.align		4
        /*001c*/ 	.word	0xfffffffc


//--------------------- .text.triton_poi_fused_6  --------------------------
	.section	.text.triton_poi_fused_6,"ax",@progbits
	.sectionflags	@"SHF_BARRIERS=1"
	.align	128
        .global         triton_poi_fused_6
        .type           triton_poi_fused_6,@function
        .size           triton_poi_fused_6,(.L_x_1 - triton_poi_fused_6)
        .other          triton_poi_fused_6,@"STO_CUDA_ENTRY STV_DEFAULT"
triton_poi_fused_6:
.text.triton_poi_fused_6:
[----:B------:R-:W0:Y:S01]  /*0000*/  LDC R1, c[0x0][0x28] ;  /* 0x00000a00ff017b82 */ /* 0x000e220000000800 */
[----:B------:R-:W1:Y:S07]  /*0010*/  S2R R19, SR_CTAID.Z ;  /* 0x0000000000137919 */ /* 0x000e6e0000002700 */
[----:B------:R-:W1:Y:S01]  /*0020*/  S2UR UR4, SR_CTAID.Y ;  /* 0x00000000000479c3 */ /* 0x000e620000002600 */
[----:B------:R-:W-:Y:S01]  /*0030*/  IMAD.MOV.U32 R14, RZ, RZ, RZ ;  /* 0x000000ffff0e7224 */ /* 0x000fe200078e00ff */
[----:B------:R-:W-:Y:S01]  /*0040*/  ULDC.64 UR6, c[0x0][0x208] ;  /* 0x0000820000067ab9 */ /* 0x000fe20000000a00 */
[----:B------:R-:W2:Y:S01]  /*0050*/  S2R R15, SR_CTAID.X ;  /* 0x00000000000f7919 */ /* 0x000ea20000002500 */
[----:B------:R-:W3:Y:S04]  /*0060*/  S2R R18, SR_TID.X ;  /* 0x0000000000127919 */ /* 0x000ee80000002100 */
[----:B------:R-:W1:Y:S08]  /*0070*/  LDC R0, c[0x0][0x10] ;  /* 0x00000400ff007b82 */ /* 0x000e700000000800 */
[----:B------:R-:W4:Y:S01]  /*0080*/  LDC.64 R16, c[0x0][0x210] ;  /* 0x00008400ff107b82 */ /* 0x000f220000000a00 */
[----:B-1----:R-:W-:-:S02]  /*0090*/  IMAD R19, R19, R0, UR4 ;  /* 0x0000000413137e24 */ /* 0x002fc4000f8e0200 */
[----:B--2---:R-:W-:Y:S02]  /*00a0*/  IMAD.SHL.U32 R15, R15, 0x10, RZ ;  /* 0x000000100f0f7824 */ /* 0x004fe400078e00ff */
[----:B------:R-:W-:Y:S01]  /*00b0*/  IMAD.SHL.U32 R19, R19, 0x40, RZ ;  /* 0x0000004013137824 */ /* 0x000fe200078e00ff */
[----:B---3--:R-:W-:Y:S02]  /*00c0*/  SHF.R.U32.HI R0, RZ, 0x4, R18 ;  /* 0x00000004ff007819 */ /* 0x008fe40000011612 */
[----:B------:R-:W-:Y:S02]  /*00d0*/  LOP3.LUT R4, R15, 0xf, R18, 0xf8, !PT ;  /* 0x0000000f0f047812 */ /* 0x000fe400078ef812 */
[----:B------:R-:W-:Y:S02]  /*00e0*/  SGXT.U32 R0, R0, 0x3 ;  /* 0x000000030000781a */ /* 0x000fe40000000000 */
[----:B------:R-:W-:Y:S02]  /*00f0*/  ISETP.GE.AND P0, PT, R4, 0x9, PT ;  /* 0x000000090400780c */ /* 0x000fe40003f06270 */
[----:B------:R-:W-:-:S02]  /*0100*/  LOP3.LUT R3, R19, 0x8, R0, 0xfe, !PT ;  /* 0x0000000813037812 */ /* 0x000fc400078efe00 */
[----:B------:R-:W-:Y:S02]  /*0110*/  LOP3.LUT R2, R19, R0, RZ, 0xfc, !PT ;  /* 0x0000000013027212 */ /* 0x000fe400078efcff */
[C---:B------:R-:W-:Y:S01]  /*0120*/  ISETP.LT.AND P2, PT, R3.reuse, 0x64000, !P0 ;  /* 0x000640000300780c */ /* 0x040fe20004741270 */
[--C-:B------:R-:W-:Y:S01]  /*0130*/  IMAD R3, R3, 0x9, R4.reuse ;  /* 0x0000000903037824 */ /* 0x100fe200078e0204 */
[----:B------:R-:W-:Y:S01]  /*0140*/  LOP3.LUT R6, R19, 0x10, R0, 0xfe, !PT ;  /* 0x0000001013067812 */ /* 0x000fe200078efe00 */
[C---:B------:R-:W-:Y:S01]  /*0150*/  IMAD R5, R2.reuse, 0x9, R4 ;  /* 0x0000000902057824 */ /* 0x040fe200078e0204 */
[----:B------:R-:W-:Y:S02]  /*0160*/  LOP3.LUT R7, R19, 0x18, R0, 0xfe, !PT ;  /* 0x0000001813077812 */ /* 0x000fe400078efe00 */
[----:B------:R-:W-:Y:S01]  /*0170*/  ISETP.LT.AND P1, PT, R2, 0x64000, !P0 ;  /* 0x000640000200780c */ /* 0x000fe20004721270 */
[----:B----4-:R-:W-:Y:S01]  /*0180*/  IMAD.WIDE R2, R3, 0x4, R16 ;  /* 0x0000000403027825 */ /* 0x010fe200078e0210 */
[----:B------:R-:W-:-:S02]  /*0190*/  ISETP.LT.AND P6, PT, R6, 0x64000, !P0 ;  /* 0x000640000600780c */ /* 0x000fc400047c1270 */
[----:B------:R-:W-:Y:S02]  /*01a0*/  LOP3.LUT R8, R19, 0x20, R0, 0xfe, !PT ;  /* 0x0000002013087812 */ /* 0x000fe400078efe00 */
[----:B------:R-:W-:Y:S01]  /*01b0*/  ISETP.LT.AND P5, PT, R7, 0x64000, !P0 ;  /* 0x000640000700780c */ /* 0x000fe200047a1270 */
[----:B------:R1:W2:Y:S01]  /*01c0*/  @P2 LDG.E.EL R14, desc[UR6][R2.64] ;  /* 0x00000006020e2981 */ /* 0x0002a2000c2e1900 */
[----:B------:R-:W-:Y:S02]  /*01d0*/  LOP3.LUT R4, R19, 0x28, R0, 0xfe, !PT ;  /* 0x0000002813047812 */ /* 0x000fe400078efe00 */
[----:B------:R-:W-:Y:S02]  /*01e0*/  LOP3.LUT R6, R19, 0x30, R0, 0xfe, !PT ;  /* 0x0000003013067812 */ /* 0x000fe400078efe00 */
[----:B------:R-:W-:Y:S02]  /*01f0*/  LOP3.LUT R7, R19, 0x38, R0, 0xfe, !PT ;  /* 0x0000003813077812 */ /* 0x000fe400078efe00 */
[----:B------:R-:W-:-:S02]  /*0200*/  ISETP.LT.AND P4, PT, R8, 0x64000, !P0 ;  /* 0x000640000800780c */ /* 0x000fc40004781270 */
[----:B------:R-:W-:Y:S02]  /*0210*/  ISETP.LT.AND P3, PT, R4, 0x64000, !P0 ;  /* 0x000640000400780c */ /* 0x000fe40004761270 */
[----:B------:R-:W-:Y:S02]  /*0220*/  ISETP.LT.AND P2, PT, R6, 0x64000, !P0 ;  /* 0x000640000600780c */ /* 0x000fe40004741270 */
[----:B------:R-:W-:Y:S01]  /*0230*/  ISETP.LT.AND P0, PT, R7, 0x64000, !P0 ;  /* 0x000640000700780c */ /* 0x000fe20004701270 */
[C---:B------:R-:W-:Y:S02]  /*0240*/  VIADD R7, R5.reuse, 0x90 ;  /* 0x0000009005077836 */ /* 0x040fe40000000000 */
[C---:B------:R-:W-:Y:S02]  /*0250*/  VIADD R9, R5.reuse, 0xd8 ;  /* 0x000000d805097836 */ /* 0x040fe40000000000 */
[C---:B------:R-:W-:Y:S02]  /*0260*/  VIADD R11, R5.reuse, 0x120 ;  /* 0x00000120050b7836 */ /* 0x040fe40000000000 */
[----:B------:R-:W-:-:S02]  /*0270*/  VIADD R13, R5, 0x168 ;  /* 0x00000168050d7836 */ /* 0x000fc40000000000 */
[C---:B------:R-:W-:Y:S02]  /*0280*/  VIADD R23, R5.reuse, 0x1b0 ;  /* 0x000001b005177836 */ /* 0x040fe40000000000 */
[C---:B------:R-:W-:Y:S02]  /*0290*/  VIADD R25, R5.reuse, 0x1f8 ;  /* 0x000001f805197836 */ /* 0x040fe40000000000 */
[----:B-1----:R-:W-:-:S04]  /*02a0*/  IMAD.WIDE R2, R5, 0x4, R16 ;  /* 0x0000000405027825 */ /* 0x002fc800078e0210 */
[----:B------:R-:W-:-:S04]  /*02b0*/  IMAD.WIDE R4, R7, 0x4, R16 ;  /* 0x0000000407047825 */ /* 0x000fc800078e0210 */
[----:B------:R-:W-:-:S04]  /*02c0*/  IMAD.WIDE R6, R9, 0x4, R16 ;  /* 0x0000000409067825 */ /* 0x000fc800078e0210 */
[----:B------:R-:W-:Y:S01]  /*02d0*/  IMAD.WIDE R8, R11, 0x4, R16 ;  /* 0x000000040b087825 */ /* 0x000fe200078e0210 */
[----:B------:R-:W-:-:S03]  /*02e0*/  CS2R R20, SRZ ;  /* 0x0000000000147805 */ /* 0x000fc6000001ff00 */
[----:B------:R-:W-:-:S03]  /*02f0*/  IMAD.WIDE R10, R13, 0x4, R16 ;  /* 0x000000040d0a7825 */ /* 0x000fc600078e0210 */
[----:B------:R1:W3:Y:S01]  /*0300*/  @P6 LDG.E.EL R20, desc[UR6][R4.64] ;  /* 0x0000000604146981 */ /* 0x0002e2000c2e1900 */
[--C-:B------:R-:W-:Y:S01]  /*0310*/  IMAD.WIDE R12, R23, 0x4, R16.reuse ;  /* 0x00000004170c7825 */ /* 0x100fe200078e0210 */
[----:B------:R-:W-:Y:S02]  /*0320*/  CS2R R22, SRZ ;  /* 0x0000000000167805 */ /* 0x000fe4000001ff00 */
[----:B------:R-:W4:Y:S01]  /*0330*/  @P5 LDG.E.EL R21, desc[UR6][R6.64] ;  /* 0x0000000606155981 */ /* 0x000f22000c2e1900 */
[----:B------:R-:W-:Y:S01]  /*0340*/  IMAD.WIDE R16, R25, 0x4, R16 ;  /* 0x0000000419107825 */ /* 0x000fe200078e0210 */
[----:B------:R-:W-:Y:S02]  /*0350*/  CS2R R24, SRZ ;  /* 0x0000000000187805 */ /* 0x000fe4000001ff00 */
[----:B------:R-:W5:Y:S01]  /*0360*/  @P4 LDG.E.EL R22, desc[UR6][R8.64] ;  /* 0x0000000608164981 */ /* 0x000f62000c2e1900 */
[----:B------:R-:W-:-:S03]  /*0370*/  IMAD.MOV.U32 R26, RZ, RZ, RZ ;  /* 0x000000ffff1a7224 */ /* 0x000fc600078e00ff */
[----:B------:R-:W5:Y:S04]  /*0380*/  @P3 LDG.E.EL R24, desc[UR6][R10.64] ;  /* 0x000000060a183981 */ /* 0x000f68000c2e1900 */
[----:B------:R1:W5:Y:S04]  /*0390*/  @P2 LDG.E.EL R23, desc[UR6][R12.64] ;  /* 0x000000060c172981 */ /* 0x000368000c2e1900 */
[----:B------:R1:W5:Y:S04]  /*03a0*/  @P1 LDG.E.EL R25, desc[UR6][R2.64] ;  /* 0x0000000602191981 */ /* 0x000368000c2e1900 */
[----:B------:R-:W5:Y:S01]  /*03b0*/  @P0 LDG.E.EL R26, desc[UR6][R16.64] ;  /* 0x00000006101a0981 */ /* 0x000f62000c2e1900 */
[----:B------:R-:W1:Y:S01]  /*03c0*/  S2R R27, SR_TID.X ;  /* 0x00000000001b7919 */ /* 0x000e620000002100 */
[----:B------:R-:W1:Y:S01]  /*03d0*/  S2UR UR5, SR_CgaCtaId ;  /* 0x00000000000579c3 */ /* 0x000e620000008800 */
[----:B------:R-:W-:-:S02]  /*03e0*/  UMOV UR4, 0x400 ;  /* 0x0000040000047882 */ /* 0x000fc40000000000 */
[----:B01----:R-:W-:Y:S01]  /*03f0*/  UPRMT UR4, UR5, 0x654, UR4 ;  /* 0x0000065405047896 */ /* 0x003fe20008000004 */
[----:B------:R-:W-:Y:S01]  /*0400*/  IMAD.SHL.U32 R4, R27, 0x40, RZ ;  /* 0x000000401b047824 */ /* 0x000fe200078e00ff */
[----:B------:R-:W-:-:S04]  /*0410*/  SHF.R.U32.HI R5, RZ, 0x4, R27 ;  /* 0x00000004ff057819 */ /* 0x000fc8000001161b */
[----:B------:R-:W-:Y:S02]  /*0420*/  SGXT.U32 R5, R5, 0x3 ;  /* 0x000000030505781a */ /* 0x000fe40000000000 */
[----:B------:R-:W-:-:S04]  /*0430*/  LOP3.LUT R4, R4, 0x3c0, RZ, 0xc0, !PT ;  /* 0x000003c004047812 */ /* 0x000fc800078ec0ff */
[C---:B------:R-:W-:Y:S02]  /*0440*/  LOP3.LUT R5, R4.reuse, R5, RZ, 0xfc, !PT ;  /* 0x0000000504057212 */ /* 0x040fe400078efcff */
[----:B------:R-:W-:-:S05]  /*0450*/  LEA.HI R4, R4, UR4, RZ, 0x1e ;  /* 0x0000000404047c11 */ /* 0x000fca000f8ff0ff */
[----:B------:R-:W-:Y:S01]  /*0460*/  IMAD R13, R5, 0x4, R4 ;  /* 0x00000004050d7824 */ /* 0x000fe200078e0204 */
[C---:B------:R-:W-:Y:S01]  /*0470*/  LOP3.LUT R2, R27.reuse, 0x70, RZ, 0xc0, !PT ;  /* 0x000000701b027812 */ /* 0x040fe200078ec0ff */
[----:B------:R-:W-:-:S04]  /*0480*/  IMAD.SHL.U32 R8, R27, 0x4, RZ ;  /* 0x000000041b087824 */ /* 0x000fc800078e00ff */
[----:B------:R-:W-:Y:S01]  /*0490*/  VIADD R3, R2, UR4 ;  /* 0x0000000402037c36 */ /* 0x000fe20008000000 */
[----:B------:R-:W-:-:S05]  /*04a0*/  LOP3.LUT R8, R8, 0x1fc, RZ, 0xc0, !PT ;  /* 0x000001fc08087812 */ /* 0x000fca00078ec0ff */
[----:B------:R-:W-:Y:S02]  /*04b0*/  IMAD R4, R8, 0x4, R3 ;  /* 0x0000000408047824 */ /* 0x000fe400078e0203 */
[----:B------:R-:W-:Y:S01]  /*04c0*/  IMAD.SHL.U32 R18, R18, 0x4, RZ ;  /* 0x0000000412127824 */ /* 0x000fe200078e00ff */
[----:B------:R-:W0:Y:S04]  /*04d0*/  LDC.64 R2, c[0x0][0x218] ;  /* 0x00008600ff027b82 */ /* 0x000e280000000a00 */
[----:B------:R-:W-:-:S05]  /*04e0*/  LOP3.LUT R18, R19, 0x3c, R18, 0xf8, !PT ;  /* 0x0000003c13127812 */ /* 0x000fca00078ef812 */
[----:B------:R-:W-:-:S05]  /*04f0*/  IMAD.HI R9, R18, 0x66666667, RZ ;  /* 0x6666666712097827 */ /* 0x000fca00078e02ff */
[----:B------:R-:W-:-:S04]  /*0500*/  SHF.R.U32.HI R10, RZ, 0x1f, R9 ;  /* 0x0000001fff0a7819 */ /* 0x000fc80000011609 */
[----:B------:R-:W-:Y:S02]  /*0510*/  LEA.HI.SX32 R11, R9, R10, 0x18 ;  /* 0x0000000a090b7211 */ /* 0x000fe400078fc2ff */
[----:B------:R-:W-:Y:S02]  /*0520*/  LOP3.LUT R10, R8, 0x200, RZ, 0xfc, !PT ;  /* 0x00000200080a7812 */ /* 0x000fe400078efcff */
[----:B------:R-:W-:Y:S01]  /*0530*/  ISETP.GE.AND P0, PT, R18, 0x64000, PT ;  /* 0x000640001200780c */ /* 0x000fe20003f06270 */
[----:B------:R-:W-:Y:S01]  /*0540*/  IMAD R18, R11, -0x280, R18 ;  /* 0xfffffd800b127824 */ /* 0x000fe200078e0212 */
[----:B------:R-:W-:Y:S02]  /*0550*/  LOP3.LUT R9, R15, R0, RZ, 0xfc, !PT ;  /* 0x000000000f097212 */ /* 0x000fe400078efcff */
[----:B------:R-:W-:Y:S02]  /*0560*/  LOP3.LUT R0, R15, 0x8, R0, 0xfe, !PT ;  /* 0x000000080f007812 */ /* 0x000fe400078efe00 */
[----:B------:R-:W-:Y:S01]  /*0570*/  SHF.R.U32.HI R10, RZ, 0x2, R10 ;  /* 0x00000002ff0a7819 */ /* 0x000fe2000001160a */
[----:B------:R-:W-:Y:S01]  /*0580*/  IMAD R18, R11, 0x1680, R18 ;  /* 0x000016800b127824 */ /* 0x000fe200078e0212 */
[----:B------:R-:W-:-:S02]  /*0590*/  ISETP.LT.AND P1, PT, R9, 0x9, !P0 ;  /* 0x000000090900780c */ /* 0x000fc40004721270 */
[----:B------:R-:W-:Y:S02]  /*05a0*/  ISETP.LT.AND P0, PT, R0, 0x9, !P0 ;  /* 0x000000090000780c */ /* 0x000fe40004701270 */
[----:B------:R-:W-:Y:S01]  /*05b0*/  LOP3.LUT R10, R10, 0xf0, RZ, 0xc0, !PT ;  /* 0x000000f00a0a7812 */ /* 0x000fe200078ec0ff */
[----:B------:R-:W-:-:S04]  /*05c0*/  IMAD R11, R9, 0x280, R18 ;  /* 0x00000280090b7824 */ /* 0x000fc800078e0212 */
[----:B------:R-:W-:Y:S02]  /*05d0*/  VIADD R9, R10, UR4 ;  /* 0x000000040a097c36 */ /* 0x000fe40008000000 */
[----:B0-----:R-:W-:-:S04]  /*05e0*/  IMAD.WIDE R10, R11, 0x4, R2 ;  /* 0x000000040b0a7825 */ /* 0x001fc800078e0202 */
[----:B------:R-:W-:Y:S01]  /*05f0*/  IMAD R9, R8, 0x4, R9 ;  /* 0x0000000408097824 */ /* 0x000fe200078e0209 */
[----:B--2---:R-:W-:Y:S04]  /*0600*/  STS [R13+0x20], R14 ;  /* 0x0000200e0d007388 */ /* 0x004fe80000000800 */
[----:B---3--:R-:W-:Y:S04]  /*0610*/  STS [R13+0x40], R20 ;  /* 0x000040140d007388 */ /* 0x008fe80000000800 */
[----:B----4-:R-:W-:Y:S04]  /*0620*/  STS [R13+0x60], R21 ;  /* 0x000060150d007388 */ /* 0x010fe80000000800 */
[----:B-----5:R-:W-:Y:S04]  /*0630*/  STS [R13+0x80], R22 ;  /* 0x000080160d007388 */ /* 0x020fe80000000800 */
[----:B------:R-:W-:Y:S04]  /*0640*/  STS [R13+0xa0], R24 ;  /* 0x0000a0180d007388 */ /* 0x000fe80000000800 */
[----:B------:R-:W-:Y:S04]  /*0650*/  STS [R13+0xc0], R23 ;  /* 0x0000c0170d007388 */ /* 0x000fe80000000800 */
[----:B------:R-:W-:Y:S04]  /*0660*/  STS [R13], R25 ;  /* 0x000000190d007388 */ /* 0x000fe80000000800 */
[----:B------:R-:W-:Y:S01]  /*0670*/  STS [R13+0xe0], R26 ;  /* 0x0000e01a0d007388 */ /* 0x000fe20000000800 */
[----:B------:R-:W-:Y:S06]  /*0680*/  BAR.SYNC.DEFER_BLOCKING 0x0 ;  /* 0x0000000000007b1d */ /* 0x000fec0000010000 */
[----:B------:R-:W0:Y:S04]  /*0690*/  LDS.128 R4, [R4] ;  /* 0x0000000004047984 */ /* 0x000e280000000c00 */
[----:B0-----:R0:W-:Y:S02]  /*06a0*/  @P1 STG.E.128 desc[UR6][R10.64], R4 ;  /* 0x000000040a001986 */ /* 0x0011e4000c101d06 */
[----:B0-----:R-:W-:Y:S05]  /*06b0*/  @!P0 EXIT ;  /* 0x000000000000894d */ /* 0x001fea0003800000 */
[----:B0-----:R-:W0:Y:S01]  /*06c0*/  LDS.128 R8, [R9+0x800] ;  /* 0x0008000009087984 */ /* 0x001e220000000c00 */
[----:B------:R-:W-:-:S04]  /*06d0*/  IMAD R5, R0, 0x280, R18 ;  /* 0x0000028000057824 */ /* 0x000fc800078e0212 */
[----:B------:R-:W-:-:S05]  /*06e0*/  IMAD.WIDE R2, R5, 0x4, R2 ;  /* 0x0000000405027825 */ /* 0x000fca00078e0202 */
[----:B0-----:R-:W-:Y:S01]  /*06f0*/  STG.E.128 desc[UR6][R2.64], R8 ;  /* 0x0000000802007986 */ /* 0x001fe2000c101d06 */
[----:B------:R-:W-:Y:S05]  /*0700*/  EXIT ;  /* 0x000000000000794d */ /* 0x000fea0003800000 */
.L_x_0:
[----:B------:R-:W-:-:S00]  /*0710*/  BRA `(.L_x_0) ;  /* 0xfffffffc00fc7947 */ /* 0x000fc0000383ffff */
[----:B------:R-:W-:-:S00]  /*0720*/  NOP ;  /* 0x0000000000007918 */ /* 0x000fc00000000000 */
        /* <DEDUP_REMOVED lines=13> */
.L_x_1:


//--------------------- .nv.shared.triton_poi_fused_6 --------------------------
	.section	.nv.shared.triton_poi_fused_6,"aw",@nobits
	.sectionflags	@""
	.align	16
	.zero		1024


//--------------------- .nv.constant0.triton_poi_fused_6 --------------------------
	.section	.nv.constant0.triton_poi_fused_6,"a",@progbits
	.sectionflags	@""
	.align	4
.nv.constant0.triton_poi_fused_6:
	.zero		552
